//
// Generated by NVIDIA NVVM Compiler
//
// Compiler Build ID: CL-36424714
// Cuda compilation tools, release 13.0, V13.0.88
// Based on NVVM 20.0.0
//

.version 9.0
.target sm_100
.address_size 64

	// .globl	_Z6kerneli

.visible .entry _Z6kerneli(
	.param .u32 _Z6kerneli_param_0
)
{


	ret;

}
	// .globl	_Z10kernel_fooPfP4wrapj
.visible .entry _Z10kernel_fooPfP4wrapj(
	.param .u64 .ptr .align 1 _Z10kernel_fooPfP4wrapj_param_0,
	.param .u64 .ptr .align 1 _Z10kernel_fooPfP4wrapj_param_1,
	.param .u32 _Z10kernel_fooPfP4wrapj_param_2
)
{
	.reg .pred 	%p<2>;
	.reg .b32 	%r<6>;
	.reg .b32 	%f<3>;
	.reg .b64 	%rd<9>;

	ld.param.u64 	%rd1, [_Z10kernel_fooPfP4wrapj_param_0];
	ld.param.u64 	%rd2, [_Z10kernel_fooPfP4wrapj_param_1];
	ld.param.u32 	%r2, [_Z10kernel_fooPfP4wrapj_param_2];
	mov.u32 	%r3, %ctaid.x;
	mov.u32 	%r4, %ntid.x;
	mov.u32 	%r5, %tid.x;
	mad.lo.s32 	%r1, %r3, %r4, %r5;
	setp.ge.u32 	%p1, %r1, %r2;
	@%p1 bra 	$L__BB1_2;
	cvta.to.global.u64 	%rd3, %rd1;
	cvta.to.global.u64 	%rd4, %rd2;
	mul.wide.u32 	%rd5, %r1, 12;
	add.s64 	%rd6, %rd4, %rd5;
	mul.wide.u32 	%rd7, %r1, 4;
	add.s64 	%rd8, %rd3, %rd7;
	ld.global.f32 	%f1, [%rd8];
	atom.global.add.f32 	%f2, [%rd6], %f1;
$L__BB1_2:
	ret;

}


// ===== COMPILED SASS (sm_100) =====

	.target	sm_100

	.elftype	@"ET_EXEC"


//--------------------- .note.nv.tkinfo           --------------------------
	.section	.note.nv.tkinfo,"",@"SHT_NOTE"
	.sectionflags	@"SHF_NOTE_NV_TKINFO"
	.tkinfo
        /*0018*/ 	.word	0x00000002
        /*0030*/ 	.string	""
        /*0030*/ 	.string	"ptxas"
        /*0030*/ 	.string	"Cuda compilation tools, release 13.0, V13.0.88"
        /*0030*/ 	.string	"Build cuda_13.0.r13.0/compiler.36424714_0"
        /*0030*/ 	.string	"-arch sm_100 -m 64 "



//--------------------- .note.nv.cuinfo           --------------------------
	.section	.note.nv.cuinfo,"",@"SHT_NOTE"
	.sectionflags	@"SHF_NOTE_NV_CUINFO"
        /*0018*/ 	.short	0x0002
        /*001a*/ 	.short	0x0064
        /*001c*/ 	.short	0x0082
	.zero		2


//--------------------- .nv.info                  --------------------------
	.section	.nv.info,"",@"SHT_CUDA_INFO"
	.align	4


	//----- nvinfo : EIATTR_REGCOUNT
	.align		4
        /*0000*/ 	.byte	0x04, 0x2f
        /*0002*/ 	.short	(.L_1 - .L_0)
	.align		4
.L_0:
        /*0004*/ 	.word	index@(_Z6kerneli)
        /*0008*/ 	.word	0x00000004


	//----- nvinfo : EIATTR_FRAME_SIZE
	.align		4
.L_1:
        /*000c*/ 	.byte	0x04, 0x11
        /*000e*/ 	.short	(.L_3 - .L_2)
	.align		4
.L_2:
        /*0010*/ 	.word	index@(_Z6kerneli)
        /*0014*/ 	.word	0x00000000


	//----- nvinfo : EIATTR_REGCOUNT
	.align		4
.L_3:
        /*0018*/ 	.byte	0x04, 0x2f
        /*001a*/ 	.short	(.L_5 - .L_4)
	.align		4
.L_4:
        /*001c*/ 	.word	index@(_Z10kernel_fooPfP4wrapj)
        /*0020*/ 	.word	0x0000000a


	//----- nvinfo : EIATTR_FRAME_SIZE
	.align		4
.L_5:
        /*0024*/ 	.byte	0x04, 0x11
        /*0026*/ 	.short	(.L_7 - .L_6)
	.align		4
.L_6:
        /*0028*/ 	.word	index@(_Z10kernel_fooPfP4wrapj)
        /*002c*/ 	.word	0x00000000


	//----- nvinfo : EIATTR_MIN_STACK_SIZE
	.align		4
.L_7:
        /*0030*/ 	.byte	0x04, 0x12
        /*0032*/ 	.short	(.L_9 - .L_8)
	.align		4
.L_8:
        /*0034*/ 	.word	index@(_Z10kernel_fooPfP4wrapj)
        /*0038*/ 	.word	0x00000000


	//----- nvinfo : EIATTR_MIN_STACK_SIZE
	.align		4
.L_9:
        /*003c*/ 	.byte	0x04, 0x12
        /*003e*/ 	.short	(.L_11 - .L_10)
	.align		4
.L_10:
        /*0040*/ 	.word	index@(_Z6kerneli)
        /*0044*/ 	.word	0x00000000
.L_11:


//--------------------- .nv.compat                --------------------------
	.section	.nv.compat,"",@"SHT_CUDA_COMPAT_INFO"
	.align	4
        /*0000*/ 	.byte	0x02, 0x09, 0x00, 0x00, 0x02, 0x02, 0x01, 0x00, 0x02, 0x05, 0x05, 0x00, 0x03, 0x07, 0x01, 0x01
        /*0010*/ 	.byte	0x02, 0x03, 0x00, 0x00, 0x02, 0x06, 0x01, 0x00, 0x04, 0x0b, 0x08, 0x00, 0x09, 0x00, 0x00, 0x00
        /*0020*/ 	.byte	0x00, 0x00, 0x00, 0x00


//--------------------- .nv.info._Z10kernel_fooPfP4wrapj --------------------------
	.section	.nv.info._Z10kernel_fooPfP4wrapj,"",@"SHT_CUDA_INFO"
	.sectionflags	@""
	.align	4


	//----- nvinfo : EIATTR_CUDA_API_VERSION
	.align		4
        /*0000*/ 	.byte	0x04, 0x37
        /*0002*/ 	.short	(.L_13 - .L_12)
.L_12:
        /*0004*/ 	.word	0x00000082


	//----- nvinfo : EIATTR_KPARAM_INFO
	.align		4
.L_13:
        /*0008*/ 	.byte	0x04, 0x17
        /*000a*/ 	.short	(.L_15 - .L_14)
.L_14:
        /*000c*/ 	.word	0x00000000
        /*0010*/ 	.short	0x0002
        /*0012*/ 	.short	0x0010
        /*0014*/ 	.byte	0x00, 0xf0, 0x11, 0x00


	//----- nvinfo : EIATTR_KPARAM_INFO
	.align		4
.L_15:
        /*0018*/ 	.byte	0x04, 0x17
        /*001a*/ 	.short	(.L_17 - .L_16)
.L_16:
        /*001c*/ 	.word	0x00000000
        /*0020*/ 	.short	0x0001
        /*0022*/ 	.short	0x0008
        /*0024*/ 	.byte	0x00, 0xf5, 0x21, 0x00


	//----- nvinfo : EIATTR_KPARAM_INFO
	.align		4
.L_17:
        /*0028*/ 	.byte	0x04, 0x17
        /*002a*/ 	.short	(.L_19 - .L_18)
.L_18:
        /*002c*/ 	.word	0x00000000
        /*0030*/ 	.short	0x0000
        /*0032*/ 	.short	0x0000
        /*0034*/ 	.byte	0x00, 0xf5, 0x21, 0x00


	//----- nvinfo : EIATTR_SPARSE_MMA_MASK
	.align		4
.L_19:
        /*0038*/ 	.byte	0x03, 0x50
        /*003a*/ 	.short	0x0000


	//----- nvinfo : EIATTR_MAXREG_COUNT
	.align		4
        /*003c*/ 	.byte	0x03, 0x1b
        /*003e*/ 	.short	0x00ff


	//----- nvinfo : EIATTR_MERCURY_ISA_VERSION
	.align		4
        /*0040*/ 	.byte	0x03, 0x5f
        /*0042*/ 	.short	0x0101


	//----- nvinfo : EIATTR_VRC_CTA_INIT_COUNT
	.align		4
        /*0044*/ 	.byte	0x02, 0x4a
	.zero		1
	.zero		1


	//----- nvinfo : EIATTR_EXIT_INSTR_OFFSETS
	.align		4
        /*0048*/ 	.byte	0x04, 0x1c
        /*004a*/ 	.short	(.L_21 - .L_20)


	//   ....[0]....
.L_20:
        /*004c*/ 	.word	0x00000070


	//   ....[1]....
        /*0050*/ 	.word	0x000000f0


	//----- nvinfo : EIATTR_CBANK_PARAM_SIZE
	.align		4
.L_21:
        /*0054*/ 	.byte	0x03, 0x19
        /*0056*/ 	.short	0x0014


	//----- nvinfo : EIATTR_PARAM_CBANK
	.align		4
        /*0058*/ 	.byte	0x04, 0x0a
        /*005a*/ 	.short	(.L_23 - .L_22)
	.align		4
.L_22:
        /*005c*/ 	.word	index@(.nv.constant0._Z10kernel_fooPfP4wrapj)
        /*0060*/ 	.short	0x0380
        /*0062*/ 	.short	0x0014


	//----- nvinfo : EIATTR_SW_WAR
	.align		4
.L_23:
        /*0064*/ 	.byte	0x04, 0x36
        /*0066*/ 	.short	(.L_25 - .L_24)
.L_24:
        /*0068*/ 	.word	0x00000008
.L_25:


//--------------------- .nv.info._Z6kerneli       --------------------------
	.section	.nv.info._Z6kerneli,"",@"SHT_CUDA_INFO"
	.sectionflags	@""
	.align	4


	//----- nvinfo : EIATTR_CUDA_API_VERSION
	.align		4
        /*0000*/ 	.byte	0x04, 0x37
        /*0002*/ 	.short	(.L_27 - .L_26)
.L_26:
        /*0004*/ 	.word	0x00000082


	//----- nvinfo : EIATTR_KPARAM_INFO
	.align		4
.L_27:
        /*0008*/ 	.byte	0x04, 0x17
        /*000a*/ 	.short	(.L_29 - .L_28)
.L_28:
        /*000c*/ 	.word	0x00000000
        /*0010*/ 	.short	0x0000
        /*0012*/ 	.short	0x0000
        /*0014*/ 	.byte	0x00, 0xf0, 0x11, 0x00


	//----- nvinfo : EIATTR_SPARSE_MMA_MASK
	.align		4
.L_29:
        /*0018*/ 	.byte	0x03, 0x50
        /*001a*/ 	.short	0x0000


	//----- nvinfo : EIATTR_MAXREG_COUNT
	.align		4
        /*001c*/ 	.byte	0x03, 0x1b
        /*001e*/ 	.short	0x00ff


	//----- nvinfo : EIATTR_MERCURY_ISA_VERSION
	.align		4
        /*0020*/ 	.byte	0x03, 0x5f
        /*0022*/ 	.short	0x0101


	//----- nvinfo : EIATTR_VRC_CTA_INIT_COUNT
	.align		4
        /*0024*/ 	.byte	0x02, 0x4a
	.zero		1
	.zero		1


	//----- nvinfo : EIATTR_EXIT_INSTR_OFFSETS
	.align		4
        /*0028*/ 	.byte	0x04, 0x1c
        /*002a*/ 	.short	(.L_31 - .L_30)


	//   ....[0]....
.L_30:
        /*002c*/ 	.word	0x00000010


	//----- nvinfo : EIATTR_CBANK_PARAM_SIZE
	.align		4
.L_31:
        /*0030*/ 	.byte	0x03, 0x19
        /*0032*/ 	.short	0x0004


	//----- nvinfo : EIATTR_PARAM_CBANK
	.align		4
        /*0034*/ 	.byte	0x04, 0x0a
        /*0036*/ 	.short	(.L_33 - .L_32)
	.align		4
.L_32:
        /*0038*/ 	.word	index@(.nv.constant0._Z6kerneli)
        /*003c*/ 	.short	0x0380
        /*003e*/ 	.short	0x0004


	//----- nvinfo : EIATTR_SW_WAR
	.align		4
.L_33:
        /*0040*/ 	.byte	0x04, 0x36
        /*0042*/ 	.short	(.L_35 - .L_34)
.L_34:
        /*0044*/ 	.word	0x00000008
.L_35:


//--------------------- .nv.callgraph             --------------------------
	.section	.nv.callgraph,"",@"SHT_CUDA_CALLGRAPH"
	.align	4
	.sectionentsize	8
	.align		4
        /*0000*/ 	.word	0x00000000
	.align		4
        /*0004*/ 	.word	0xffffffff
	.align		4
        /*0008*/ 	.word	0x00000000
	.align		4
        /*000c*/ 	.word	0xfffffffe
	.align		4
        /*0010*/ 	.word	0x00000000
	.align		4
        /*0014*/ 	.word	0xfffffffd
	.align		4
        /*0018*/ 	.word	0x00000000
	.align		4
        /*001c*/ 	.word	0xfffffffc


//--------------------- .text._Z10kernel_fooPfP4wrapj --------------------------
	.section	.text._Z10kernel_fooPfP4wrapj,"ax",@progbits
	.align	128
        .global         _Z10kernel_fooPfP4wrapj
        .type           _Z10kernel_fooPfP4wrapj,@function
        .size           _Z10kernel_fooPfP4wrapj,(.L_x_2 - _Z10kernel_fooPfP4wrapj)
        .other          _Z10kernel_fooPfP4wrapj,@"STO_CUDA_ENTRY STV_DEFAULT"
_Z10kernel_fooPfP4wrapj:
.text._Z10kernel_fooPfP4wrapj:
[----:B------:R-:W-:Y:S01]  /*0000*/  LDC R1, c[0x0][0x37c] ;  /* 0x0000df00ff017b82 */ /* 0x000fe20000000800 */
[----:B------:R-:W0:Y:S07]  /*0010*/  S2R R0, SR_TID.X ;  /* 0x0000000000007919 */ /* 0x000e2e0000002100 */
[----:B------:R-:W0:Y:S01]  /*0020*/  S2UR UR4, SR_CTAID.X ;  /* 0x00000000000479c3 */ /* 0x000e220000002500 */
[----:B------:R-:W1:Y:S07]  /*0030*/  LDCU UR5, c[0x0][0x390] ;  /* 0x00007200ff0577ac */ /* 0x000e6e0008000800 */
[----:B------:R-:W0:Y:S02]  /*0040*/  LDC R7, c[0x0][0x360] ;  /* 0x0000d800ff077b82 */ /* 0x000e240000000800 */
[----:B0-----:R-:W-:-:S05]  /*0050*/  IMAD R7, R7, UR4, R0 ;  /* 0x0000000407077c24 */ /* 0x001fca000f8e0200 */
[----:B-1----:R-:W-:-:S13]  /*0060*/  ISETP.GE.U32.AND P0, PT, R7, UR5, PT ;  /* 0x0000000507007c0c */ /* 0x002fda000bf06070 */
[----:B------:R-:W-:Y:S05]  /*0070*/  @P0 EXIT ;  /* 0x000000000000094d */ /* 0x000fea0003800000 */
[----:B------:R-:W0:Y:S01]  /*0080*/  LDC.64 R4, c[0x0][0x380] ;  /* 0x0000e000ff047b82 */ /* 0x000e220000000a00 */
[----:B------:R-:W1:Y:S07]  /*0090*/  LDCU.64 UR4, c[0x0][0x358] ;  /* 0x00006b00ff0477ac */ /* 0x000e6e0008000a00 */
[----:B------:R-:W2:Y:S01]  /*00a0*/  LDC.64 R2, c[0x0][0x388] ;  /* 0x0000e200ff027b82 */ /* 0x000ea20000000a00 */
[----:B0-----:R-:W-:-:S06]  /*00b0*/  IMAD.WIDE.U32 R4, R7, 0x4, R4 ;  /* 0x0000000407047825 */ /* 0x001fcc00078e0004 */
[----:B-1----:R-:W3:Y:S01]  /*00c0*/  LDG.E R5, desc[UR4][R4.64] ;  /* 0x0000000404057981 */ /* 0x002ee2000c1e1900 */
[----:B--2---:R-:W-:-:S05]  /*00d0*/  IMAD.WIDE.U32 R2, R7, 0xc, R2 ;  /* 0x0000000c07027825 */ /* 0x004fca00078e0002 */
[----:B---3--:R-:W-:Y:S01]  /*00e0*/  REDG.E.ADD.F32.FTZ.RN.STRONG.GPU desc[UR4][R2.64], R5 ;  /* 0x00000005020079a6 */ /* 0x008fe2000c12f304 */
[----:B------:R-:W-:Y:S05]  /*00f0*/  EXIT ;  /* 0x000000000000794d */ /* 0x000fea0003800000 */
.L_x_0:
[----:B------:R-:W-:-:S00]  /*0100*/  BRA `(.L_x_0) ;  /* 0xfffffffc00fc7947 */ /* 0x000fc0000383ffff */
[----:B------:R-:W-:-:S00]  /*0110*/  NOP ;  /* 0x0000000000007918 */ /* 0x000fc00000000000 */
        /* <DEDUP_REMOVED lines=14> */
.L_x_2:


//--------------------- .text._Z6kerneli          --------------------------
	.section	.text._Z6kerneli,"ax",@progbits
	.align	128
        .global         _Z6kerneli
        .type           _Z6kerneli,@function
        .size           _Z6kerneli,(.L_x_3 - _Z6kerneli)
        .other          _Z6kerneli,@"STO_CUDA_ENTRY STV_DEFAULT"
_Z6kerneli:
.text._Z6kerneli:
[----:B------:R-:W-:Y:S01]  /*0000*/  LDC R1, c[0x0][0x37c] ;  /* 0x0000df00ff017b82 */ /* 0x000fe20000000800 */
[----:B------:R-:W-:Y:S05]  /*0010*/  EXIT ;  /* 0x000000000000794d */ /* 0x000fea0003800000 */
.L_x_1:
        /* <DEDUP_REMOVED lines=14> */
.L_x_3:


//--------------------- .nv.shared.reserved.0     --------------------------
	.section	.nv.shared.reserved.0,"aw",@nobits
	.weak		__nv_reservedSMEM_offset_0_alias
	.size		__nv_reservedSMEM_offset_0_alias, 0, 64
	.other		__nv_reservedSMEM_offset_0_alias,@"STO_CUDA_RESERVED_SHARED STV_DEFAULT"
__nv_reservedSMEM_offset_0_alias:
	.zero		0
	.zero		64


//--------------------- .nv.constant0._Z10kernel_fooPfP4wrapj --------------------------
	.section	.nv.constant0._Z10kernel_fooPfP4wrapj,"a",@progbits
	.sectionflags	@""
	.align	4
.nv.constant0._Z10kernel_fooPfP4wrapj:
	.zero		916


//--------------------- .nv.constant0._Z6kerneli  --------------------------
	.section	.nv.constant0._Z6kerneli,"a",@progbits
	.sectionflags	@""
	.align	4
.nv.constant0._Z6kerneli:
	.zero		900


//--------------------- SYMBOLS --------------------------

	.type		.nv.reservedSmem.offset0,@object
	.size		.nv.reservedSmem.offset0,0x4
